//
// Generated by NVIDIA NVVM Compiler
//
// Compiler Build ID: CL-36424714
// Cuda compilation tools, release 13.0, V13.0.88
// Based on NVVM 20.0.0
//

.version 9.0
.target sm_100
.address_size 64

	// .globl	_Z17computeRegressionPfS_S_S_i
// _ZZ17computeRegressionPfS_S_S_iE8shared_x has been demoted
// _ZZ17computeRegressionPfS_S_S_iE8shared_y has been demoted

.visible .entry _Z17computeRegressionPfS_S_S_i(
	.param .u64 .ptr .align 1 _Z17computeRegressionPfS_S_S_i_param_0,
	.param .u64 .ptr .align 1 _Z17computeRegressionPfS_S_S_i_param_1,
	.param .u64 .ptr .align 1 _Z17computeRegressionPfS_S_S_i_param_2,
	.param .u64 .ptr .align 1 _Z17computeRegressionPfS_S_S_i_param_3,
	.param .u32 _Z17computeRegressionPfS_S_S_i_param_4
)
{
	.reg .pred 	%p<13>;
	.reg .b32 	%r<64>;
	.reg .b32 	%f<196>;
	.reg .b64 	%rd<15>;
	// demoted variable
	.shared .align 4 .b8 _ZZ17computeRegressionPfS_S_S_iE8shared_x[4096];
	// demoted variable
	.shared .align 4 .b8 _ZZ17computeRegressionPfS_S_S_iE8shared_y[4096];
	ld.param.u64 	%rd3, [_Z17computeRegressionPfS_S_S_i_param_0];
	ld.param.u64 	%rd4, [_Z17computeRegressionPfS_S_S_i_param_1];
	ld.param.u64 	%rd5, [_Z17computeRegressionPfS_S_S_i_param_2];
	ld.param.u64 	%rd6, [_Z17computeRegressionPfS_S_S_i_param_3];
	ld.param.u32 	%r27, [_Z17computeRegressionPfS_S_S_i_param_4];
	mov.u32 	%r1, %tid.x;
	mov.u32 	%r2, %ntid.x;
	mov.u32 	%r28, %ctaid.x;
	mad.lo.s32 	%r3, %r2, %r28, %r1;
	setp.ge.s32 	%p1, %r3, %r27;
	@%p1 bra 	$L__BB0_21;
	setp.lt.s32 	%p2, %r3, 0;
	mov.f32 	%f186, 0f00000000;
	mov.f32 	%f187, %f186;
	mov.f32 	%f188, %f186;
	mov.f32 	%f189, %f186;
	@%p2 bra 	$L__BB0_18;
	shl.b32 	%r30, %r1, 2;
	mov.u32 	%r31, _ZZ17computeRegressionPfS_S_S_iE8shared_x;
	add.s32 	%r4, %r31, %r30;
	mov.u32 	%r32, _ZZ17computeRegressionPfS_S_S_iE8shared_y;
	add.s32 	%r5, %r32, %r30;
	add.s32 	%r33, %r1, 1;
	and.b32  	%r6, %r33, 7;
	add.s32 	%r7, %r6, -1;
	and.b32  	%r8, %r33, 2040;
	and.b32  	%r9, %r33, 3;
	and.b32  	%r10, %r1, 3;
	and.b32  	%r11, %r1, 1;
	neg.s32 	%r12, %r8;
	cvta.to.global.u64 	%rd1, %rd3;
	cvta.to.global.u64 	%rd2, %rd4;
	mov.f32 	%f189, 0f00000000;
	mov.b32 	%r57, 0;
	mov.f32 	%f188, %f189;
	mov.f32 	%f187, %f189;
	mov.f32 	%f186, %f189;
$L__BB0_3:
	add.s32 	%r14, %r57, %r1;
	setp.gt.s32 	%p3, %r14, %r3;
	@%p3 bra 	$L__BB0_5;
	mul.wide.s32 	%rd7, %r14, 4;
	add.s64 	%rd8, %rd1, %rd7;
	ld.global.f32 	%f65, [%rd8];
	st.shared.f32 	[%r4], %f65;
	add.s64 	%rd9, %rd2, %rd7;
	ld.global.f32 	%f157, [%rd9];
	bra.uni 	$L__BB0_6;
$L__BB0_5:
	mov.b32 	%r34, 0;
	st.shared.u32 	[%r4], %r34;
	mov.f32 	%f157, 0f00000000;
$L__BB0_6:
	setp.lt.u32 	%p4, %r1, 7;
	st.shared.f32 	[%r5], %f157;
	bar.sync 	0;
	mov.b32 	%r62, 0;
	@%p4 bra 	$L__BB0_9;
	add.s32 	%r59, %r31, 16;
	mov.u32 	%r39, _ZZ17computeRegressionPfS_S_S_iE8shared_y;
	add.s32 	%r58, %r39, 16;
	mov.u32 	%r60, %r12;
$L__BB0_8:
	.pragma "nounroll";
	ld.shared.f32 	%f68, [%r59+-16];
	add.f32 	%f69, %f186, %f68;
	fma.rn.f32 	%f70, %f68, %f68, %f187;
	ld.shared.f32 	%f71, [%r58+-16];
	fma.rn.f32 	%f72, %f68, %f71, %f188;
	add.f32 	%f73, %f189, %f71;
	ld.shared.f32 	%f74, [%r59+-12];
	add.f32 	%f75, %f69, %f74;
	fma.rn.f32 	%f76, %f74, %f74, %f70;
	ld.shared.f32 	%f77, [%r58+-12];
	fma.rn.f32 	%f78, %f74, %f77, %f72;
	add.f32 	%f79, %f73, %f77;
	ld.shared.f32 	%f80, [%r59+-8];
	add.f32 	%f81, %f75, %f80;
	fma.rn.f32 	%f82, %f80, %f80, %f76;
	ld.shared.f32 	%f83, [%r58+-8];
	fma.rn.f32 	%f84, %f80, %f83, %f78;
	add.f32 	%f85, %f79, %f83;
	ld.shared.f32 	%f86, [%r59+-4];
	add.f32 	%f87, %f81, %f86;
	fma.rn.f32 	%f88, %f86, %f86, %f82;
	ld.shared.f32 	%f89, [%r58+-4];
	fma.rn.f32 	%f90, %f86, %f89, %f84;
	add.f32 	%f91, %f85, %f89;
	ld.shared.f32 	%f92, [%r59];
	add.f32 	%f93, %f87, %f92;
	fma.rn.f32 	%f94, %f92, %f92, %f88;
	ld.shared.f32 	%f95, [%r58];
	fma.rn.f32 	%f96, %f92, %f95, %f90;
	add.f32 	%f97, %f91, %f95;
	ld.shared.f32 	%f98, [%r59+4];
	add.f32 	%f99, %f93, %f98;
	fma.rn.f32 	%f100, %f98, %f98, %f94;
	ld.shared.f32 	%f101, [%r58+4];
	fma.rn.f32 	%f102, %f98, %f101, %f96;
	add.f32 	%f103, %f97, %f101;
	ld.shared.f32 	%f104, [%r59+8];
	add.f32 	%f105, %f99, %f104;
	fma.rn.f32 	%f106, %f104, %f104, %f100;
	ld.shared.f32 	%f107, [%r58+8];
	fma.rn.f32 	%f108, %f104, %f107, %f102;
	add.f32 	%f109, %f103, %f107;
	ld.shared.f32 	%f110, [%r59+12];
	add.f32 	%f186, %f105, %f110;
	fma.rn.f32 	%f187, %f110, %f110, %f106;
	ld.shared.f32 	%f111, [%r58+12];
	fma.rn.f32 	%f188, %f110, %f111, %f108;
	add.f32 	%f189, %f109, %f111;
	add.s32 	%r60, %r60, 8;
	add.s32 	%r59, %r59, 32;
	add.s32 	%r58, %r58, 32;
	setp.ne.s32 	%p5, %r60, 0;
	mov.u32 	%r62, %r8;
	@%p5 bra 	$L__BB0_8;
$L__BB0_9:
	setp.eq.s32 	%p6, %r6, 0;
	@%p6 bra 	$L__BB0_17;
	setp.lt.u32 	%p7, %r7, 3;
	@%p7 bra 	$L__BB0_12;
	shl.b32 	%r40, %r62, 2;
	add.s32 	%r42, %r31, %r40;
	ld.shared.f32 	%f113, [%r42];
	add.f32 	%f114, %f186, %f113;
	fma.rn.f32 	%f115, %f113, %f113, %f187;
	mov.u32 	%r43, _ZZ17computeRegressionPfS_S_S_iE8shared_y;
	add.s32 	%r44, %r43, %r40;
	ld.shared.f32 	%f116, [%r44];
	fma.rn.f32 	%f117, %f113, %f116, %f188;
	add.f32 	%f118, %f189, %f116;
	ld.shared.f32 	%f119, [%r42+4];
	add.f32 	%f120, %f114, %f119;
	fma.rn.f32 	%f121, %f119, %f119, %f115;
	ld.shared.f32 	%f122, [%r44+4];
	fma.rn.f32 	%f123, %f119, %f122, %f117;
	add.f32 	%f124, %f118, %f122;
	ld.shared.f32 	%f125, [%r42+8];
	add.f32 	%f126, %f120, %f125;
	fma.rn.f32 	%f127, %f125, %f125, %f121;
	ld.shared.f32 	%f128, [%r44+8];
	fma.rn.f32 	%f129, %f125, %f128, %f123;
	add.f32 	%f130, %f124, %f128;
	ld.shared.f32 	%f131, [%r42+12];
	add.f32 	%f186, %f126, %f131;
	fma.rn.f32 	%f187, %f131, %f131, %f127;
	ld.shared.f32 	%f132, [%r44+12];
	fma.rn.f32 	%f188, %f131, %f132, %f129;
	add.f32 	%f189, %f130, %f132;
	add.s32 	%r62, %r62, 4;
$L__BB0_12:
	setp.eq.s32 	%p8, %r9, 0;
	@%p8 bra 	$L__BB0_17;
	setp.eq.s32 	%p9, %r10, 0;
	@%p9 bra 	$L__BB0_15;
	shl.b32 	%r45, %r62, 2;
	add.s32 	%r47, %r31, %r45;
	ld.shared.f32 	%f134, [%r47];
	add.f32 	%f135, %f186, %f134;
	fma.rn.f32 	%f136, %f134, %f134, %f187;
	mov.u32 	%r48, _ZZ17computeRegressionPfS_S_S_iE8shared_y;
	add.s32 	%r49, %r48, %r45;
	ld.shared.f32 	%f137, [%r49];
	fma.rn.f32 	%f138, %f134, %f137, %f188;
	add.f32 	%f139, %f189, %f137;
	ld.shared.f32 	%f140, [%r47+4];
	add.f32 	%f186, %f135, %f140;
	fma.rn.f32 	%f187, %f140, %f140, %f136;
	ld.shared.f32 	%f141, [%r49+4];
	fma.rn.f32 	%f188, %f140, %f141, %f138;
	add.f32 	%f189, %f139, %f141;
	add.s32 	%r62, %r62, 2;
$L__BB0_15:
	setp.ne.s32 	%p10, %r11, 0;
	@%p10 bra 	$L__BB0_17;
	shl.b32 	%r50, %r62, 2;
	add.s32 	%r52, %r31, %r50;
	ld.shared.f32 	%f142, [%r52];
	add.f32 	%f186, %f186, %f142;
	fma.rn.f32 	%f187, %f142, %f142, %f187;
	mov.u32 	%r53, _ZZ17computeRegressionPfS_S_S_iE8shared_y;
	add.s32 	%r54, %r53, %r50;
	ld.shared.f32 	%f143, [%r54];
	fma.rn.f32 	%f188, %f142, %f143, %f188;
	add.f32 	%f189, %f189, %f143;
$L__BB0_17:
	bar.sync 	0;
	add.s32 	%r57, %r57, %r2;
	setp.le.s32 	%p11, %r57, %r3;
	@%p11 bra 	$L__BB0_3;
$L__BB0_18:
	rem.u32 	%r55, %r3, %r2;
	setp.ne.s32 	%p12, %r55, 0;
	mov.f32 	%f194, 0f00000000;
	mov.f32 	%f195, %f194;
	@%p12 bra 	$L__BB0_20;
	add.s32 	%r56, %r3, 1;
	cvt.rn.f32.s32 	%f145, %r56;
	div.rn.f32 	%f194, %f186, %f145;
	div.rn.f32 	%f195, %f189, %f145;
$L__BB0_20:
	mul.f32 	%f146, %f186, %f195;
	sub.f32 	%f147, %f188, %f146;
	mul.f32 	%f148, %f186, %f194;
	sub.f32 	%f149, %f187, %f148;
	div.rn.f32 	%f150, %f147, %f149;
	cvta.to.global.u64 	%rd10, %rd6;
	mul.wide.s32 	%rd11, %r3, 4;
	add.s64 	%rd12, %rd10, %rd11;
	st.global.f32 	[%rd12], %f150;
	mul.f32 	%f151, %f194, %f150;
	sub.f32 	%f152, %f195, %f151;
	cvta.to.global.u64 	%rd13, %rd5;
	add.s64 	%rd14, %rd13, %rd11;
	st.global.f32 	[%rd14], %f152;
$L__BB0_21:
	ret;

}


// ===== COMPILED SASS (sm_100) =====

	.target	sm_100

	.elftype	@"ET_EXEC"


//--------------------- .note.nv.tkinfo           --------------------------
	.section	.note.nv.tkinfo,"",@"SHT_NOTE"
	.sectionflags	@"SHF_NOTE_NV_TKINFO"
	.tkinfo
        /*0018*/ 	.word	0x00000002
        /*0030*/ 	.string	""
        /*0030*/ 	.string	"ptxas"
        /*0030*/ 	.string	"Cuda compilation tools, release 13.0, V13.0.88"
        /*0030*/ 	.string	"Build cuda_13.0.r13.0/compiler.36424714_0"
        /*0030*/ 	.string	"-arch sm_100 -m 64 "



//--------------------- .note.nv.cuinfo           --------------------------
	.section	.note.nv.cuinfo,"",@"SHT_NOTE"
	.sectionflags	@"SHF_NOTE_NV_CUINFO"
        /*0018*/ 	.short	0x0002
        /*001a*/ 	.short	0x0064
        /*001c*/ 	.short	0x0082
	.zero		2


//--------------------- .nv.info                  --------------------------
	.section	.nv.info,"",@"SHT_CUDA_INFO"
	.align	4


	//----- nvinfo : EIATTR_REGCOUNT
	.align		4
        /*0000*/ 	.byte	0x04, 0x2f
        /*0002*/ 	.short	(.L_1 - .L_0)
	.align		4
.L_0:
        /*0004*/ 	.word	index@(_Z17computeRegressionPfS_S_S_i)
        /*0008*/ 	.word	0x00000020


	//----- nvinfo : EIATTR_FRAME_SIZE
	.align		4
.L_1:
        /*000c*/ 	.byte	0x04, 0x11
        /*000e*/ 	.short	(.L_3 - .L_2)
	.align		4
.L_2:
        /*0010*/ 	.word	index@($__internal_0_$__cuda_sm3x_div_rn_noftz_f32_slowpath)
        /*0014*/ 	.word	0x00000000


	//----- nvinfo : EIATTR_FRAME_SIZE
	.align		4
.L_3:
        /*0018*/ 	.byte	0x04, 0x11
        /*001a*/ 	.short	(.L_5 - .L_4)
	.align		4
.L_4:
        /*001c*/ 	.word	index@(_Z17computeRegressionPfS_S_S_i)
        /*0020*/ 	.word	0x00000000


	//----- nvinfo : EIATTR_MIN_STACK_SIZE
	.align		4
.L_5:
        /*0024*/ 	.byte	0x04, 0x12
        /*0026*/ 	.short	(.L_7 - .L_6)
	.align		4
.L_6:
        /*0028*/ 	.word	index@(_Z17computeRegressionPfS_S_S_i)
        /*002c*/ 	.word	0x00000000
.L_7:


//--------------------- .nv.compat                --------------------------
	.section	.nv.compat,"",@"SHT_CUDA_COMPAT_INFO"
	.align	4
        /*0000*/ 	.byte	0x02, 0x09, 0x00, 0x00, 0x02, 0x02, 0x01, 0x00, 0x02, 0x05, 0x05, 0x00, 0x03, 0x07, 0x01, 0x01
        /*0010*/ 	.byte	0x02, 0x03, 0x00, 0x00, 0x02, 0x06, 0x01, 0x00, 0x04, 0x0b, 0x08, 0x00, 0x01, 0x00, 0x00, 0x00
        /*0020*/ 	.byte	0x00, 0x00, 0x00, 0x00


//--------------------- .nv.info._Z17computeRegressionPfS_S_S_i --------------------------
	.section	.nv.info._Z17computeRegressionPfS_S_S_i,"",@"SHT_CUDA_INFO"
	.sectionflags	@""
	.align	4


	//----- nvinfo : EIATTR_CUDA_API_VERSION
	.align		4
        /*0000*/ 	.byte	0x04, 0x37
        /*0002*/ 	.short	(.L_9 - .L_8)
.L_8:
        /*0004*/ 	.word	0x00000082


	//----- nvinfo : EIATTR_KPARAM_INFO
	.align		4
.L_9:
        /*0008*/ 	.byte	0x04, 0x17
        /*000a*/ 	.short	(.L_11 - .L_10)
.L_10:
        /*000c*/ 	.word	0x00000000
        /*0010*/ 	.short	0x0004
        /*0012*/ 	.short	0x0020
        /*0014*/ 	.byte	0x00, 0xf0, 0x11, 0x00


	//----- nvinfo : EIATTR_KPARAM_INFO
	.align		4
.L_11:
        /*0018*/ 	.byte	0x04, 0x17
        /*001a*/ 	.short	(.L_13 - .L_12)
.L_12:
        /*001c*/ 	.word	0x00000000
        /*0020*/ 	.short	0x0003
        /*0022*/ 	.short	0x0018
        /*0024*/ 	.byte	0x00, 0xf5, 0x21, 0x00


	//----- nvinfo : EIATTR_KPARAM_INFO
	.align		4
.L_13:
        /*0028*/ 	.byte	0x04, 0x17
        /*002a*/ 	.short	(.L_15 - .L_14)
.L_14:
        /*002c*/ 	.word	0x00000000
        /*0030*/ 	.short	0x0002
        /*0032*/ 	.short	0x0010
        /*0034*/ 	.byte	0x00, 0xf5, 0x21, 0x00


	//----- nvinfo : EIATTR_KPARAM_INFO
	.align		4
.L_15:
        /*0038*/ 	.byte	0x04, 0x17
        /*003a*/ 	.short	(.L_17 - .L_16)
.L_16:
        /*003c*/ 	.word	0x00000000
        /*0040*/ 	.short	0x0001
        /*0042*/ 	.short	0x0008
        /*0044*/ 	.byte	0x00, 0xf5, 0x21, 0x00


	//----- nvinfo : EIATTR_KPARAM_INFO
	.align		4
.L_17:
        /*0048*/ 	.byte	0x04, 0x17
        /*004a*/ 	.short	(.L_19 - .L_18)
.L_18:
        /*004c*/ 	.word	0x00000000
        /*0050*/ 	.short	0x0000
        /*0052*/ 	.short	0x0000
        /*0054*/ 	.byte	0x00, 0xf5, 0x21, 0x00


	//----- nvinfo : EIATTR_SPARSE_MMA_MASK
	.align		4
.L_19:
        /*0058*/ 	.byte	0x03, 0x50
        /*005a*/ 	.short	0x0000


	//----- nvinfo : EIATTR_MAXREG_COUNT
	.align		4
        /*005c*/ 	.byte	0x03, 0x1b
        /*005e*/ 	.short	0x00ff


	//----- nvinfo : EIATTR_NUM_BARRIERS
	.align		4
        /*0060*/ 	.byte	0x02, 0x4c
        /*0062*/ 	.byte	0x01
	.zero		1


	//----- nvinfo : EIATTR_MERCURY_ISA_VERSION
	.align		4
        /*0064*/ 	.byte	0x03, 0x5f
        /*0066*/ 	.short	0x0101


	//----- nvinfo : EIATTR_VRC_CTA_INIT_COUNT
	.align		4
        /*0068*/ 	.byte	0x02, 0x4a
	.zero		1
	.zero		1


	//----- nvinfo : EIATTR_EXIT_INSTR_OFFSETS
	.align		4
        /*006c*/ 	.byte	0x04, 0x1c
        /*006e*/ 	.short	(.L_21 - .L_20)


	//   ....[0]....
.L_20:
        /*0070*/ 	.word	0x00000070


	//   ....[1]....
        /*0074*/ 	.word	0x00000ff0


	//----- nvinfo : EIATTR_CRS_STACK_SIZE
	.align		4
.L_21:
        /*0078*/ 	.byte	0x04, 0x1e
        /*007a*/ 	.short	(.L_23 - .L_22)
.L_22:
        /*007c*/ 	.word	0x00000000


	//----- nvinfo : EIATTR_CBANK_PARAM_SIZE
	.align		4
.L_23:
        /*0080*/ 	.byte	0x03, 0x19
        /*0082*/ 	.short	0x0024


	//----- nvinfo : EIATTR_PARAM_CBANK
	.align		4
        /*0084*/ 	.byte	0x04, 0x0a
        /*0086*/ 	.short	(.L_25 - .L_24)
	.align		4
.L_24:
        /*0088*/ 	.word	index@(.nv.constant0._Z17computeRegressionPfS_S_S_i)
        /*008c*/ 	.short	0x0380
        /*008e*/ 	.short	0x0024


	//----- nvinfo : EIATTR_SW_WAR
	.align		4
.L_25:
        /*0090*/ 	.byte	0x04, 0x36
        /*0092*/ 	.short	(.L_27 - .L_26)
.L_26:
        /*0094*/ 	.word	0x00000008
.L_27:


//--------------------- .nv.callgraph             --------------------------
	.section	.nv.callgraph,"",@"SHT_CUDA_CALLGRAPH"
	.align	4
	.sectionentsize	8
	.align		4
        /*0000*/ 	.word	0x00000000
	.align		4
        /*0004*/ 	.word	0xffffffff
	.align		4
        /*0008*/ 	.word	0x00000000
	.align		4
        /*000c*/ 	.word	0xfffffffe
	.align		4
        /*0010*/ 	.word	0x00000000
	.align		4
        /*0014*/ 	.word	0xfffffffd
	.align		4
        /*0018*/ 	.word	0x00000000
	.align		4
        /*001c*/ 	.word	0xfffffffc


//--------------------- .text._Z17computeRegressionPfS_S_S_i --------------------------
	.section	.text._Z17computeRegressionPfS_S_S_i,"ax",@progbits
	.align	128
        .global         _Z17computeRegressionPfS_S_S_i
        .type           _Z17computeRegressionPfS_S_S_i,@function
        .size           _Z17computeRegressionPfS_S_S_i,(.L_x_31 - _Z17computeRegressionPfS_S_S_i)
        .other          _Z17computeRegressionPfS_S_S_i,@"STO_CUDA_ENTRY STV_DEFAULT"
_Z17computeRegressionPfS_S_S_i:
.text._Z17computeRegressionPfS_S_S_i:
[----:B------:R-:W-:Y:S01]  /*0000*/  LDC R1, c[0x0][0x37c] ;  /* 0x0000df00ff017b82 */ /* 0x000fe20000000800 */
[----:B------:R-:W0:Y:S01]  /*0010*/  S2R R0, SR_TID.X ;  /* 0x0000000000007919 */ /* 0x000e220000002100 */
[----:B------:R-:W0:Y:S01]  /*0020*/  LDCU UR6, c[0x0][0x360] ;  /* 0x00006c00ff0677ac */ /* 0x000e220008000800 */
[----:B------:R-:W0:Y:S01]  /*0030*/  S2R R3, SR_CTAID.X ;  /* 0x0000000000037919 */ /* 0x000e220000002500 */
[----:B------:R-:W1:Y:S01]  /*0040*/  LDCU UR4, c[0x0][0x3a0] ;  /* 0x00007400ff0477ac */ /* 0x000e620008000800 */
[----:B0-----:R-:W-:-:S05]  /*0050*/  IMAD R2, R3, UR6, R0 ;  /* 0x0000000603027c24 */ /* 0x001fca000f8e0200 */
[----:B-1----:R-:W-:-:S13]  /*0060*/  ISETP.GE.AND P0, PT, R2, UR4, PT ;  /* 0x0000000402007c0c */ /* 0x002fda000bf06270 */
[----:B------:R-:W-:Y:S05]  /*0070*/  @P0 EXIT ;  /* 0x000000000000094d */ /* 0x000fea0003800000 */
[----:B------:R-:W-:Y:S01]  /*0080*/  ISETP.GE.AND P0, PT, R2, RZ, PT ;  /* 0x000000ff0200720c */ /* 0x000fe20003f06270 */
[----:B------:R-:W0:Y:S01]  /*0090*/  LDCU.64 UR8, c[0x0][0x358] ;  /* 0x00006b00ff0877ac */ /* 0x000e220008000a00 */
[----:B------:R-:W-:Y:S01]  /*00a0*/  HFMA2 R25, -RZ, RZ, 0, 0 ;  /* 0x00000000ff197431 */ /* 0x000fe200000001ff */
[----:B------:R-:W-:Y:S01]  /*00b0*/  MOV R23, RZ ;  /* 0x000000ff00177202 */ /* 0x000fe20000000f00 */
[----:B------:R-:W-:Y:S02]  /*00c0*/  HFMA2 R29, -RZ, RZ, 0, 0 ;  /* 0x00000000ff1d7431 */ /* 0x000fe400000001ff */
[----:B------:R-:W-:-:S07]  /*00d0*/  IMAD.MOV.U32 R27, RZ, RZ, RZ ;  /* 0x000000ffff1b7224 */ /* 0x000fce00078e00ff */
[----:B------:R-:W-:Y:S05]  /*00e0*/  @!P0 BRA `(.L_x_0) ;  /* 0x0000000800908947 */ /* 0x000fea0003800000 */
[----:B------:R-:W1:Y:S01]  /*00f0*/  S2R R5, SR_CgaCtaId ;  /* 0x0000000000057919 */ /* 0x000e620000008800 */
[----:B------:R-:W-:Y:S01]  /*0100*/  MOV R17, 0x400 ;  /* 0x0000040000117802 */ /* 0x000fe20000000f00 */
[----:B------:R-:W-:Y:S01]  /*0110*/  IMAD.MOV.U32 R19, RZ, RZ, RZ ;  /* 0x000000ffff137224 */ /* 0x000fe200078e00ff */
[----:B------:R-:W-:Y:S01]  /*0120*/  IADD3 R3, PT, PT, R0, 0x1, RZ ;  /* 0x0000000100037810 */ /* 0x000fe20007ffe0ff */
[----:B------:R-:W-:Y:S01]  /*0130*/  IMAD.MOV.U32 R25, RZ, RZ, RZ ;  /* 0x000000ffff197224 */ /* 0x000fe200078e00ff */
[----:B------:R-:W-:Y:S01]  /*0140*/  MOV R29, RZ ;  /* 0x000000ff001d7202 */ /* 0x000fe20000000f00 */
[----:B------:R-:W-:Y:S01]  /*0150*/  VIADD R4, R17, 0x1000 ;  /* 0x0000100011047836 */ /* 0x000fe20000000000 */
[C---:B------:R-:W-:Y:S02]  /*0160*/  LOP3.LUT R16, R3.reuse, 0x7, RZ, 0xc0, !PT ;  /* 0x0000000703107812 */ /* 0x040fe400078ec0ff */
[----:B------:R-:W-:Y:S02]  /*0170*/  LOP3.LUT R18, R3, 0x7f8, RZ, 0xc0, !PT ;  /* 0x000007f803127812 */ /* 0x000fe400078ec0ff */
[----:B------:R-:W-:-:S02]  /*0180*/  IADD3 R6, PT, PT, R16, -0x1, RZ ;  /* 0xffffffff10067810 */ /* 0x000fc40007ffe0ff */
[----:B------:R-:W-:Y:S02]  /*0190*/  MOV R27, RZ ;  /* 0x000000ff001b7202 */ /* 0x000fe40000000f00 */
[----:B------:R-:W-:Y:S02]  /*01a0*/  ISETP.GE.U32.AND P0, PT, R6, 0x3, PT ;  /* 0x000000030600780c */ /* 0x000fe40003f06070 */
[----:B------:R-:W-:Y:S02]  /*01b0*/  MOV R23, RZ ;  /* 0x000000ff00177202 */ /* 0x000fe40000000f00 */
[----:B------:R-:W-:Y:S02]  /*01c0*/  IADD3 R21, PT, PT, -R18, RZ, RZ ;  /* 0x000000ff12157210 */ /* 0x000fe40007ffe1ff */
[C---:B-1----:R-:W-:Y:S02]  /*01d0*/  LEA R17, R5.reuse, R17, 0x18 ;  /* 0x0000001105117211 */ /* 0x042fe400078ec0ff */
[----:B------:R-:W-:-:S02]  /*01e0*/  LEA R5, R5, R4, 0x18 ;  /* 0x0000000405057211 */ /* 0x000fc400078ec0ff */
[----:B------:R-:W-:-:S03]  /*01f0*/  LEA R20, R0, R17, 0x2 ;  /* 0x0000001100147211 */ /* 0x000fc600078e10ff */
[----:B------:R-:W-:-:S07]  /*0200*/  IMAD R22, R0, 0x4, R5 ;  /* 0x0000000400167824 */ /* 0x000fce00078e0205 */
.L_x_11:
[----:B------:R-:W1:Y:S01]  /*0210*/  LDC.64 R4, c[0x0][0x388] ;  /* 0x0000e200ff047b82 */ /* 0x000e620000000a00 */
[----:B------:R-:W-:-:S04]  /*0220*/  IADD3 R11, PT, PT, R0, R19, RZ ;  /* 0x00000013000b7210 */ /* 0x000fc80007ffe0ff */
[----:B------:R-:W-:-:S03]  /*0230*/  ISETP.GT.AND P1, PT, R11, R2, PT ;  /* 0x000000020b00720c */ /* 0x000fc60003f24270 */
[----:B0-----:R-:W2:Y:S10]  /*0240*/  LDC.64 R6, c[0x0][0x380] ;  /* 0x0000e000ff067b82 */ /* 0x001eb40000000a00 */
[----:B-1----:R-:W-:-:S05]  /*0250*/  @!P1 IMAD.WIDE R4, R11, 0x4, R4 ;  /* 0x000000040b049825 */ /* 0x002fca00078e0204 */
[----:B0-----:R-:W3:Y:S01]  /*0260*/  @!P1 LDG.E R9, desc[UR8][R4.64] ;  /* 0x0000000804099981 */ /* 0x001ee2000c1e1900 */
[----:B--2---:R-:W-:-:S06]  /*0270*/  @!P1 IMAD.WIDE R6, R11, 0x4, R6 ;  /* 0x000000040b069825 */ /* 0x004fcc00078e0206 */
[----:B------:R-:W2:Y:S01]  /*0280*/  @!P1 LDG.E R7, desc[UR8][R6.64] ;  /* 0x0000000806079981 */ /* 0x000ea2000c1e1900 */
[----:B------:R-:W-:Y:S01]  /*0290*/  ISETP.GE.U32.AND P2, PT, R0, 0x7, PT ;  /* 0x000000070000780c */ /* 0x000fe20003f46070 */
[----:B------:R-:W-:Y:S01]  /*02a0*/  VIADD R19, R19, UR6 ;  /* 0x0000000613137c36 */ /* 0x000fe20008000000 */
[----:B------:R-:W-:Y:S05]  /*02b0*/  WARPSYNC.ALL ;  /* 0x0000000000007948 */ /* 0x000fea0003800000 */
[----:B------:R-:W-:Y:S01]  /*02c0*/  BSSY.RECONVERGENT B0, `(.L_x_1) ;  /* 0x000003d000007945 */ /* 0x000fe20003800200 */
[----:B------:R-:W-:Y:S01]  /*02d0*/  HFMA2 R12, -RZ, RZ, 0, 0 ;  /* 0x00000000ff0c7431 */ /* 0x000fe200000001ff */
[----:B------:R-:W-:Y:S01]  /*02e0*/  @P1 MOV R9, RZ ;  /* 0x000000ff00091202 */ /* 0x000fe20000000f00 */
[----:B--2---:R0:W-:Y:S04]  /*02f0*/  @!P1 STS [R20], R7 ;  /* 0x0000000714009388 */ /* 0x0041e80000000800 */
[----:B------:R0:W-:Y:S01]  /*0300*/  @P1 STS [R20], RZ ;  /* 0x000000ff14001388 */ /* 0x0001e20000000800 */
[----:B------:R-:W-:-:S03]  /*0310*/  ISETP.GT.AND P1, PT, R19, R2, PT ;  /* 0x000000021300720c */ /* 0x000fc60003f24270 */
[----:B---3--:R0:W-:Y:S01]  /*0320*/  STS [R22], R9 ;  /* 0x0000000916007388 */ /* 0x0081e20000000800 */
[----:B------:R-:W-:Y:S06]  /*0330*/  BAR.SYNC.DEFER_BLOCKING 0x0 ;  /* 0x0000000000007b1d */ /* 0x000fec0000010000 */
[----:B------:R-:W-:Y:S05]  /*0340*/  @!P2 BRA `(.L_x_2) ;  /* 0x0000000000d0a947 */ /* 0x000fea0003800000 */
[----:B------:R-:W1:Y:S01]  /*0350*/  S2UR UR5, SR_CgaCtaId ;  /* 0x00000000000579c3 */ /* 0x000e620000008800 */
[----:B------:R-:W-:Y:S01]  /*0360*/  UMOV UR4, 0x400 ;  /* 0x0000040000047882 */ /* 0x000fe20000000000 */
[----:B------:R-:W-:Y:S01]  /*0370*/  BSSY.RECONVERGENT B1, `(.L_x_3) ;  /* 0x0000030000017945 */ /* 0x000fe20003800200 */
[----:B------:R-:W-:Y:S01]  /*0380*/  UIADD3 UR4, UPT, UPT, UR4, 0x1000, URZ ;  /* 0x0000100004047890 */ /* 0x000fe2000fffe0ff */
[----:B------:R-:W-:Y:S01]  /*0390*/  IADD3 R28, PT, PT, R17, 0x10, RZ ;  /* 0x00000010111c7810 */ /* 0x000fe20007ffe0ff */
[----:B------:R-:W-:Y:S02]  /*03a0*/  IMAD.MOV.U32 R24, RZ, RZ, R21 ;  /* 0x000000ffff187224 */ /* 0x000fe400078e0015 */
[----:B-1----:R-:W-:-:S04]  /*03b0*/  ULEA UR4, UR5, UR4, 0x18 ;  /* 0x0000000405047291 */ /* 0x002fc8000f8ec0ff */
[----:B------:R-:W-:-:S06]  /*03c0*/  UIADD3 UR4, UPT, UPT, UR4, 0x10, URZ ;  /* 0x0000001004047890 */ /* 0x000fcc000fffe0ff */
[----:B------:R-:W-:-:S07]  /*03d0*/  MOV R26, UR4 ;  /* 0x00000004001a7c02 */ /* 0x000fce0008000f00 */
.L_x_4:
[----:B------:R-:W1:Y:S01]  /*03e0*/  LDS.128 R12, [R28+-0x10] ;  /* 0xfffff0001c0c7984 */ /* 0x000e620000000c00 */
[----:B------:R-:W-:-:S03]  /*03f0*/  IADD3 R24, PT, PT, R24, 0x8, RZ ;  /* 0x0000000818187810 */ /* 0x000fc60007ffe0ff */
[----:B0-----:R-:W0:Y:S01]  /*0400*/  LDS.128 R4, [R26+-0x10] ;  /* 0xfffff0001a047984 */ /* 0x001e220000000c00 */
[----:B------:R-:W-:Y:S01]  /*0410*/  ISETP.NE.AND P2, PT, R24, RZ, PT ;  /* 0x000000ff1800720c */ /* 0x000fe20003f45270 */
[C---:B-1----:R-:W-:Y:S01]  /*0420*/  FADD R8, R12.reuse, R25 ;  /* 0x000000190c087221 */ /* 0x042fe20000000000 */
[C---:B------:R-:W-:Y:S01]  /*0430*/  FFMA R10, R12.reuse, R12, R23 ;  /* 0x0000000c0c0a7223 */ /* 0x040fe20000000017 */
[----:B0-----:R-:W-:Y:S01]  /*0440*/  FFMA R12, R12, R4, R27 ;  /* 0x000000040c0c7223 */ /* 0x001fe2000000001b */
[----:B------:R-:W-:Y:S01]  /*0450*/  FADD R4, R4, R29 ;  /* 0x0000001d04047221 */ /* 0x000fe20000000000 */
[----:B------:R-:W-:Y:S01]  /*0460*/  FADD R9, R8, R13 ;  /* 0x0000000d08097221 */ /* 0x000fe20000000000 */
[C---:B------:R-:W-:Y:S01]  /*0470*/  FFMA R11, R13.reuse, R13, R10 ;  /* 0x0000000d0d0b7223 */ /* 0x040fe2000000000a */
[----:B------:R-:W-:Y:S01]  /*0480*/  FFMA R13, R13, R5, R12 ;  /* 0x000000050d0d7223 */ /* 0x000fe2000000000c */
[----:B------:R-:W-:Y:S01]  /*0490*/  FADD R5, R4, R5 ;  /* 0x0000000504057221 */ /* 0x000fe20000000000 */
[----:B------:R-:W-:Y:S01]  /*04a0*/  FADD R4, R9, R14 ;  /* 0x0000000e09047221 */ /* 0x000fe20000000000 */
[C---:B------:R-:W-:Y:S01]  /*04b0*/  FFMA R12, R14.reuse, R14, R11 ;  /* 0x0000000e0e0c7223 */ /* 0x040fe2000000000b */
[----:B------:R-:W-:Y:S01]  /*04c0*/  FFMA R14, R14, R6, R13 ;  /* 0x000000060e0e7223 */ /* 0x000fe2000000000d */
[----:B------:R-:W-:Y:S01]  /*04d0*/  FADD R6, R5, R6 ;  /* 0x0000000605067221 */ /* 0x000fe20000000000 */
[----:B------:R0:W1:Y:S01]  /*04e0*/  LDS.128 R8, [R28] ;  /* 0x000000001c087984 */ /* 0x0000620000000c00 */
[----:B------:R-:W-:Y:S01]  /*04f0*/  FADD R5, R4, R15 ;  /* 0x0000000f04057221 */ /* 0x000fe20000000000 */
[C---:B------:R-:W-:Y:S01]  /*0500*/  FFMA R23, R15.reuse, R15, R12 ;  /* 0x0000000f0f177223 */ /* 0x040fe2000000000c */
[----:B------:R-:W-:Y:S01]  /*0510*/  FFMA R25, R15, R7, R14 ;  /* 0x000000070f197223 */ /* 0x000fe2000000000e */
[----:B------:R-:W-:Y:S01]  /*0520*/  FADD R7, R6, R7 ;  /* 0x0000000706077221 */ /* 0x000fe20000000000 */
[----:B------:R2:W3:Y:S01]  /*0530*/  LDS.128 R12, [R26] ;  /* 0x000000001a0c7984 */ /* 0x0004e20000000c00 */
[----:B0-----:R-:W-:Y:S01]  /*0540*/  VIADD R28, R28, 0x20 ;  /* 0x000000201c1c7836 */ /* 0x001fe20000000000 */
[----:B--2---:R-:W-:Y:S01]  /*0550*/  IADD3 R26, PT, PT, R26, 0x20, RZ ;  /* 0x000000201a1a7810 */ /* 0x004fe20007ffe0ff */
[----:B-1----:R-:W-:Y:S01]  /*0560*/  FADD R4, R5, R8 ;  /* 0x0000000805047221 */ /* 0x002fe20000000000 */
[----:B------:R-:W-:-:S03]  /*0570*/  FFMA R6, R8, R8, R23 ;  /* 0x0000000808067223 */ /* 0x000fc60000000017 */
[----:B------:R-:W-:Y:S01]  /*0580*/  FADD R5, R4, R9 ;  /* 0x0000000904057221 */ /* 0x000fe20000000000 */
[----:B---3--:R-:W-:Y:S01]  /*0590*/  FFMA R8, R8, R12, R25 ;  /* 0x0000000c08087223 */ /* 0x008fe20000000019 */
[----:B------:R-:W-:Y:S01]  /*05a0*/  FADD R12, R7, R12 ;  /* 0x0000000c070c7221 */ /* 0x000fe20000000000 */
[----:B------:R-:W-:Y:S01]  /*05b0*/  FFMA R7, R9, R9, R6 ;  /* 0x0000000909077223 */ /* 0x000fe20000000006 */
[----:B------:R-:W-:Y:S01]  /*05c0*/  FADD R4, R5, R10 ;  /* 0x0000000a05047221 */ /* 0x000fe20000000000 */
[----:B------:R-:W-:Y:S01]  /*05d0*/  FFMA R9, R9, R13, R8 ;  /* 0x0000000d09097223 */ /* 0x000fe20000000008 */
[----:B------:R-:W-:Y:S01]  /*05e0*/  FADD R13, R12, R13 ;  /* 0x0000000d0c0d7221 */ /* 0x000fe20000000000 */
[----:B------:R-:W-:Y:S01]  /*05f0*/  FFMA R6, R10, R10, R7 ;  /* 0x0000000a0a067223 */ /* 0x000fe20000000007 */
[----:B------:R-:W-:Y:S01]  /*0600*/  FADD R25, R4, R11 ;  /* 0x0000000b04197221 */ /* 0x000fe20000000000 */
[----:B------:R-:W-:Y:S01]  /*0610*/  FFMA R10, R10, R14, R9 ;  /* 0x0000000e0a0a7223 */ /* 0x000fe20000000009 */
[----:B------:R-:W-:Y:S01]  /*0620*/  FADD R14, R13, R14 ;  /* 0x0000000e0d0e7221 */ /* 0x000fe20000000000 */
[----:B------:R-:W-:-:S02]  /*0630*/  FFMA R23, R11, R11, R6 ;  /* 0x0000000b0b177223 */ /* 0x000fc40000000006 */
[----:B------:R-:W-:Y:S01]  /*0640*/  FFMA R27, R11, R15, R10 ;  /* 0x0000000f0b1b7223 */ /* 0x000fe2000000000a */
[----:B------:R-:W-:Y:S01]  /*0650*/  FADD R29, R14, R15 ;  /* 0x0000000f0e1d7221 */ /* 0x000fe20000000000 */
[----:B------:R-:W-:Y:S06]  /*0660*/  @P2 BRA `(.L_x_4) ;  /* 0xfffffffc005c2947 */ /* 0x000fec000383ffff */
[----:B------:R-:W-:Y:S05]  /*0670*/  BSYNC.RECONVERGENT B1 ;  /* 0x0000000000017941 */ /* 0x000fea0003800200 */
.L_x_3:
[----:B------:R-:W-:-:S07]  /*0680*/  MOV R12, R18 ;  /* 0x00000012000c7202 */ /* 0x000fce0000000f00 */
.L_x_2:
[----:B------:R-:W-:Y:S05]  /*0690*/  BSYNC.RECONVERGENT B0 ;  /* 0x0000000000007941 */ /* 0x000fea0003800200 */
.L_x_1:
[----:B------:R-:W-:Y:S01]  /*06a0*/  ISETP.NE.AND P2, PT, R16, RZ, PT ;  /* 0x000000ff1000720c */ /* 0x000fe20003f45270 */
[----:B------:R-:W-:-:S12]  /*06b0*/  BSSY.RECONVERGENT B0, `(.L_x_5) ;  /* 0x0000045000007945 */ /* 0x000fd80003800200 */
[----:B------:R-:W-:Y:S05]  /*06c0*/  @!P2 BRA `(.L_x_6) ;  /* 0x00000004000ca947 */ /* 0x000fea0003800000 */
[----:B------:R-:W-:Y:S01]  /*06d0*/  BSSY.RECONVERGENT B1, `(.L_x_7) ;  /* 0x000001e000017945 */ /* 0x000fe20003800200 */
[----:B------:R-:W-:-:S03]  /*06e0*/  LOP3.LUT P2, RZ, R3, 0x3, RZ, 0xc0, !PT ;  /* 0x0000000303ff7812 */ /* 0x000fc6000784c0ff */
[----:B------:R-:W-:Y:S10]  /*06f0*/  @!P0 BRA `(.L_x_8) ;  /* 0x00000000006c8947 */ /* 0x000ff40003800000 */
[----:B------:R-:W1:Y:S01]  /*0700*/  S2UR UR5, SR_CgaCtaId ;  /* 0x00000000000579c3 */ /* 0x000e620000008800 */
[----:B------:R-:W-:Y:S01]  /*0710*/  UMOV UR4, 0x400 ;  /* 0x0000040000047882 */ /* 0x000fe20000000000 */
[----:B------:R-:W-:Y:S01]  /*0720*/  IMAD R13, R12, 0x4, R17 ;  /* 0x000000040c0d7824 */ /* 0x000fe200078e0211 */
[----:B------:R-:W-:-:S04]  /*0730*/  UIADD3 UR4, UPT, UPT, UR4, 0x1000, URZ ;  /* 0x0000100004047890 */ /* 0x000fc8000fffe0ff */
[----:B------:R-:W2:Y:S04]  /*0740*/  LDS.64 R4, [R13] ;  /* 0x000000000d047984 */ /* 0x000ea80000000a00 */
[----:B0-----:R-:W-:Y:S01]  /*0750*/  LDS.64 R8, [R13+0x8] ;  /* 0x000008000d087984 */ /* 0x001fe20000000a00 */
[----:B-1----:R-:W-:-:S06]  /*0760*/  ULEA UR4, UR5, UR4, 0x18 ;  /* 0x0000000405047291 */ /* 0x002fcc000f8ec0ff */
[C---:B------:R-:W-:Y:S02]  /*0770*/  LEA R15, R12.reuse, UR4, 0x2 ;  /* 0x000000040c0f7c11 */ /* 0x040fe4000f8e10ff */
[----:B------:R-:W-:-:S03]  /*0780*/  IADD3 R12, PT, PT, R12, 0x4, RZ ;  /* 0x000000040c0c7810 */ /* 0x000fc60007ffe0ff */
[----:B------:R-:W0:Y:S04]  /*0790*/  LDS.64 R6, [R15] ;  /* 0x000000000f067984 */ /* 0x000e280000000a00 */
[----:B------:R-:W1:Y:S01]  /*07a0*/  LDS.64 R10, [R15+0x8] ;  /* 0x000008000f0a7984 */ /* 0x000e620000000a00 */
[----:B--2---:R-:W-:Y:S01]  /*07b0*/  FADD R14, R25, R4 ;  /* 0x00000004190e7221 */ /* 0x004fe20000000000 */
[----:B------:R-:W-:-:S03]  /*07c0*/  FFMA R24, R4, R4, R23 ;  /* 0x0000000404187223 */ /* 0x000fc60000000017 */
[----:B------:R-:W-:Y:S01]  /*07d0*/  FADD R23, R14, R5 ;  /* 0x000000050e177221 */ /* 0x000fe20000000000 */
[----:B------:R-:W-:Y:S01]  /*07e0*/  FFMA R25, R5, R5, R24 ;  /* 0x0000000505197223 */ /* 0x000fe20000000018 */
[----:B0-----:R-:W-:Y:S01]  /*07f0*/  FFMA R4, R4, R6, R27 ;  /* 0x0000000604047223 */ /* 0x001fe2000000001b */
[----:B------:R-:W-:-:S03]  /*0800*/  FADD R6, R29, R6 ;  /* 0x000000061d067221 */ /* 0x000fc60000000000 */
[----:B------:R-:W-:Y:S01]  /*0810*/  FFMA R5, R5, R7, R4 ;  /* 0x0000000705057223 */ /* 0x000fe20000000004 */
[----:B------:R-:W-:Y:S01]  /*0820*/  FADD R7, R6, R7 ;  /* 0x0000000706077221 */ /* 0x000fe20000000000 */
[----:B------:R-:W-:Y:S01]  /*0830*/  FADD R4, R23, R8 ;  /* 0x0000000817047221 */ /* 0x000fe20000000000 */
[C---:B------:R-:W-:Y:S01]  /*0840*/  FFMA R6, R8.reuse, R8, R25 ;  /* 0x0000000808067223 */ /* 0x040fe20000000019 */
[----:B-1----:R-:W-:Y:S01]  /*0850*/  FFMA R8, R8, R10, R5 ;  /* 0x0000000a08087223 */ /* 0x002fe20000000005 */
[----:B------:R-:W-:Y:S01]  /*0860*/  FADD R10, R7, R10 ;  /* 0x0000000a070a7221 */ /* 0x000fe20000000000 */
[----:B------:R-:W-:Y:S01]  /*0870*/  FADD R25, R4, R9 ;  /* 0x0000000904197221 */ /* 0x000fe20000000000 */
[C---:B------:R-:W-:Y:S01]  /*0880*/  FFMA R23, R9.reuse, R9, R6 ;  /* 0x0000000909177223 */ /* 0x040fe20000000006 */
[----:B------:R-:W-:Y:S01]  /*0890*/  FFMA R27, R9, R11, R8 ;  /* 0x0000000b091b7223 */ /* 0x000fe20000000008 */
[----:B------:R-:W-:-:S07]  /*08a0*/  FADD R29, R10, R11 ;  /* 0x0000000b0a1d7221 */ /* 0x000fce0000000000 */
.L_x_8:
[----:B------:R-:W-:Y:S05]  /*08b0*/  BSYNC.RECONVERGENT B1 ;  /* 0x0000000000017941 */ /* 0x000fea0003800200 */
.L_x_7:
[----:B------:R-:W-:Y:S05]  /*08c0*/  @!P2 BRA `(.L_x_6) ;  /* 0x00000000008ca947 */ /* 0x000fea0003800000 */
[C---:B------:R-:W-:Y:S01]  /*08d0*/  LOP3.LUT P3, RZ, R0.reuse, 0x3, RZ, 0xc0, !PT ;  /* 0x0000000300ff7812 */ /* 0x040fe2000786c0ff */
[----:B------:R-:W-:Y:S01]  /*08e0*/  BSSY.RECONVERGENT B1, `(.L_x_9) ;  /* 0x0000014000017945 */ /* 0x000fe20003800200 */
[----:B------:R-:W-:-:S11]  /*08f0*/  LOP3.LUT P2, RZ, R0, 0x1, RZ, 0xc0, !PT ;  /* 0x0000000100ff7812 */ /* 0x000fd6000784c0ff */
[----:B------:R-:W-:Y:S05]  /*0900*/  @!P3 BRA `(.L_x_10) ;  /* 0x000000000044b947 */ /* 0x000fea0003800000 */
[----:B------:R-:W1:Y:S01]  /*0910*/  S2UR UR5, SR_CgaCtaId ;  /* 0x00000000000579c3 */ /* 0x000e620000008800 */
[----:B------:R-:W-:Y:S01]  /*0920*/  UMOV UR4, 0x400 ;  /* 0x0000040000047882 */ /* 0x000fe20000000000 */
[----:B------:R-:W-:Y:S01]  /*0930*/  LEA R4, R12, R17, 0x2 ;  /* 0x000000110c047211 */ /* 0x000fe200078e10ff */
[----:B------:R-:W-:-:S05]  /*0940*/  UIADD3 UR4, UPT, UPT, UR4, 0x1000, URZ ;  /* 0x0000100004047890 */ /* 0x000fca000fffe0ff */
[----:B------:R-:W2:Y:S01]  /*0950*/  LDS.64 R4, [R4] ;  /* 0x0000000004047984 */ /* 0x000ea20000000a00 */
[----:B-1----:R-:W-:-:S06]  /*0960*/  ULEA UR4, UR5, UR4, 0x18 ;  /* 0x0000000405047291 */ /* 0x002fcc000f8ec0ff */
[C---:B------:R-:W-:Y:S01]  /*0970*/  LEA R6, R12.reuse, UR4, 0x2 ;  /* 0x000000040c067c11 */ /* 0x040fe2000f8e10ff */
[----:B------:R-:W-:-:S05]  /*0980*/  VIADD R12, R12, 0x2 ;  /* 0x000000020c0c7836 */ /* 0x000fca0000000000 */
[----:B0-----:R-:W0:Y:S01]  /*0990*/  LDS.64 R6, [R6] ;  /* 0x0000000006067984 */ /* 0x001e220000000a00 */
[----:B--2---:R-:W-:Y:S01]  /*09a0*/  FADD R8, R25, R4 ;  /* 0x0000000419087221 */ /* 0x004fe20000000000 */
[----:B------:R-:W-:-:S03]  /*09b0*/  FFMA R10, R4, R4, R23 ;  /* 0x00000004040a7223 */ /* 0x000fc60000000017 */
[----:B------:R-:W-:Y:S01]  /*09c0*/  FADD R25, R8, R5 ;  /* 0x0000000508197221 */ /* 0x000fe20000000000 */
[----:B------:R-:W-:Y:S01]  /*09d0*/  FFMA R23, R5, R5, R10 ;  /* 0x0000000505177223 */ /* 0x000fe2000000000a */
[----:B0-----:R-:W-:Y:S01]  /*09e0*/  FFMA R14, R4, R6, R27 ;  /* 0x00000006040e7223 */ /* 0x001fe2000000001b */
[----:B------:R-:W-:-:S03]  /*09f0*/  FADD R24, R29, R6 ;  /* 0x000000061d187221 */ /* 0x000fc60000000000 */
[----:B------:R-:W-:Y:S01]  /*0a00*/  FFMA R27, R5, R7, R14 ;  /* 0x00000007051b7223 */ /* 0x000fe2000000000e */
[----:B------:R-:W-:-:S07]  /*0a10*/  FADD R29, R24, R7 ;  /* 0x00000007181d7221 */ /* 0x000fce0000000000 */
.L_x_10:
[----:B------:R-:W-:Y:S05]  /*0a20*/  BSYNC.RECONVERGENT B1 ;  /* 0x0000000000017941 */ /* 0x000fea0003800200 */
.L_x_9:
[----:B------:R-:W-:Y:S05]  /*0a30*/  @P2 BRA `(.L_x_6) ;  /* 0x0000000000302947 */ /* 0x000fea0003800000 */
[----:B------:R-:W1:Y:S01]  /*0a40*/  S2UR UR5, SR_CgaCtaId ;  /* 0x00000000000579c3 */ /* 0x000e620000008800 */
[----:B------:R-:W-:Y:S01]  /*0a50*/  UMOV UR4, 0x400 ;  /* 0x0000040000047882 */ /* 0x000fe20000000000 */
[----:B------:R-:W-:Y:S01]  /*0a60*/  LEA R4, R12, R17, 0x2 ;  /* 0x000000110c047211 */ /* 0x000fe200078e10ff */
[----:B------:R-:W-:-:S05]  /*0a70*/  UIADD3 UR4, UPT, UPT, UR4, 0x1000, URZ ;  /* 0x0000100004047890 */ /* 0x000fca000fffe0ff */
[----:B------:R-:W2:Y:S01]  /*0a80*/  LDS R4, [R4] ;  /* 0x0000000004047984 */ /* 0x000ea20000000800 */
[----:B-1----:R-:W-:-:S06]  /*0a90*/  ULEA UR4, UR5, UR4, 0x18 ;  /* 0x0000000405047291 */ /* 0x002fcc000f8ec0ff */
[----:B------:R-:W-:-:S05]  /*0aa0*/  LEA R5, R12, UR4, 0x2 ;  /* 0x000000040c057c11 */ /* 0x000fca000f8e10ff */
[----:B------:R-:W1:Y:S01]  /*0ab0*/  LDS R6, [R5] ;  /* 0x0000000005067984 */ /* 0x000e620000000800 */
[----:B--2---:R-:W-:Y:S01]  /*0ac0*/  FADD R25, R25, R4 ;  /* 0x0000000419197221 */ /* 0x004fe20000000000 */
[C---:B------:R-:W-:Y:S01]  /*0ad0*/  FFMA R23, R4.reuse, R4, R23 ;  /* 0x0000000404177223 */ /* 0x040fe20000000017 */
[----:B-1----:R-:W-:Y:S01]  /*0ae0*/  FFMA R27, R4, R6, R27 ;  /* 0x00000006041b7223 */ /* 0x002fe2000000001b */
[----:B------:R-:W-:-:S07]  /*0af0*/  FADD R29, R29, R6 ;  /* 0x000000061d1d7221 */ /* 0x000fce0000000000 */
.L_x_6:
[----:B------:R-:W-:Y:S05]  /*0b00*/  BSYNC.RECONVERGENT B0 ;  /* 0x0000000000007941 */ /* 0x000fea0003800200 */
.L_x_5:
[----:B------:R-:W-:Y:S06]  /*0b10*/  BAR.SYNC.DEFER_BLOCKING 0x0 ;  /* 0x0000000000007b1d */ /* 0x000fec0000010000 */
[----:B------:R-:W-:Y:S05]  /*0b20*/  @!P1 BRA `(.L_x_11) ;  /* 0xfffffff400b89947 */ /* 0x000fea000383ffff */
.L_x_0:
[----:B------:R-:W1:Y:S01]  /*0b30*/  I2F.U32.RP R0, UR6 ;  /* 0x0000000600007d06 */ /* 0x000e620008209000 */
[----:B------:R-:W-:Y:S01]  /*0b40*/  ISETP.NE.U32.AND P1, PT, RZ, UR6, PT ;  /* 0x00000006ff007c0c */ /* 0x000fe2000bf25070 */
[----:B------:R-:W-:Y:S01]  /*0b50*/  BSSY.RECONVERGENT B0, `(.L_x_12) ;  /* 0x0000032000007945 */ /* 0x000fe20003800200 */
[----:B------:R-:W-:-:S05]  /*0b60*/  MOV R6, RZ ;  /* 0x000000ff00067202 */ /* 0x000fca0000000f00 */
[----:B-1----:R-:W1:Y:S02]  /*0b70*/  MUFU.RCP R0, R0 ;  /* 0x0000000000007308 */ /* 0x002e640000001000 */
[----:B-1----:R-:W-:-:S06]  /*0b80*/  IADD3 R4, PT, PT, R0, 0xffffffe, RZ ;  /* 0x0ffffffe00047810 */ /* 0x002fcc0007ffe0ff */
[----:B------:R1:W2:Y:S02]  /*0b90*/  F2I.FTZ.U32.TRUNC.NTZ R5, R4 ;  /* 0x0000000400057305 */ /* 0x0002a4000021f000 */
[----:B-1----:R-:W-:Y:S01]  /*0ba0*/  MOV R4, RZ ;  /* 0x000000ff00047202 */ /* 0x002fe20000000f00 */
[----:B--2---:R-:W-:-:S04]  /*0bb0*/  IMAD.MOV R3, RZ, RZ, -R5 ;  /* 0x000000ffff037224 */ /* 0x004fc800078e0a05 */
[----:B------:R-:W-:-:S04]  /*0bc0*/  IMAD R3, R3, UR6, RZ ;  /* 0x0000000603037c24 */ /* 0x000fc8000f8e02ff */
[----:B------:R-:W-:Y:S01]  /*0bd0*/  IMAD.HI.U32 R5, R5, R3, R4 ;  /* 0x0000000305057227 */ /* 0x000fe200078e0004 */
[----:B------:R-:W-:-:S05]  /*0be0*/  MOV R4, RZ ;  /* 0x000000ff00047202 */ /* 0x000fca0000000f00 */
[----:B------:R-:W-:-:S05]  /*0bf0*/  IMAD.HI.U32 R5, R5, R2, RZ ;  /* 0x0000000205057227 */ /* 0x000fca00078e00ff */
[----:B------:R-:W-:-:S05]  /*0c00*/  IADD3 R5, PT, PT, -R5, RZ, RZ ;  /* 0x000000ff05057210 */ /* 0x000fca0007ffe1ff */
[----:B------:R-:W-:-:S05]  /*0c10*/  IMAD R3, R5, UR6, R2 ;  /* 0x0000000605037c24 */ /* 0x000fca000f8e0202 */
[----:B------:R-:W-:-:S13]  /*0c20*/  ISETP.GE.U32.AND P0, PT, R3, UR6, PT ;  /* 0x0000000603007c0c */ /* 0x000fda000bf06070 */
[----:B------:R-:W-:-:S05]  /*0c30*/  @P0 VIADD R3, R3, -UR6 ;  /* 0x8000000603030c36 */ /* 0x000fca0008000000 */
[----:B------:R-:W-:-:S13]  /*0c40*/  ISETP.GE.U32.AND P0, PT, R3, UR6, PT ;  /* 0x0000000603007c0c */ /* 0x000fda000bf06070 */
[----:B------:R-:W-:Y:S02]  /*0c50*/  @P0 IADD3 R3, PT, PT, R3, -UR6, RZ ;  /* 0x8000000603030c10 */ /* 0x000fe4000fffe0ff */
[----:B------:R-:W-:-:S04]  /*0c60*/  @!P1 LOP3.LUT R3, RZ, UR6, RZ, 0x33, !PT ;  /* 0x00000006ff039c12 */ /* 0x000fc8000f8e33ff */
[----:B------:R-:W-:-:S13]  /*0c70*/  ISETP.NE.AND P0, PT, R3, RZ, PT ;  /* 0x000000ff0300720c */ /* 0x000fda0003f05270 */
[----:B------:R-:W-:Y:S05]  /*0c80*/  @P0 BRA `(.L_x_13) ;  /* 0x0000000000780947 */ /* 0x000fea0003800000 */
[----:B------:R-:W-:Y:S01]  /*0c90*/  VIADD R3, R2, 0x1 ;  /* 0x0000000102037836 */ /* 0x000fe20000000000 */
[----:B------:R-:W-:Y:S04]  /*0ca0*/  BSSY.RECONVERGENT B1, `(.L_x_14) ;  /* 0x000000e000017945 */ /* 0x000fe80003800200 */
[----:B------:R-:W-:-:S04]  /*0cb0*/  I2FP.F32.S32 R3, R3 ;  /* 0x0000000300037245 */ /* 0x000fc80000201400 */
[----:B------:R-:W1:Y:S08]  /*0cc0*/  MUFU.RCP R0, R3 ;  /* 0x0000000300007308 */ /* 0x000e700000001000 */
[----:B------:R-:W2:Y:S01]  /*0cd0*/  FCHK P0, R25, R3 ;  /* 0x0000000319007302 */ /* 0x000ea20000000000 */
[----:B-1----:R-:W-:-:S04]  /*0ce0*/  FFMA R5, -R3, R0, 1 ;  /* 0x3f80000003057423 */ /* 0x002fc80000000100 */
[----:B------:R-:W-:-:S04]  /*0cf0*/  FFMA R0, R0, R5, R0 ;  /* 0x0000000500007223 */ /* 0x000fc80000000000 */
[----:B------:R-:W-:-:S04]  /*0d00*/  FFMA R4, R0, R25, RZ ;  /* 0x0000001900047223 */ /* 0x000fc800000000ff */
[----:B------:R-:W-:-:S04]  /*0d10*/  FFMA R5, -R3, R4, R25 ;  /* 0x0000000403057223 */ /* 0x000fc80000000119 */
[----:B------:R-:W-:Y:S01]  /*0d20*/  FFMA R4, R0, R5, R4 ;  /* 0x0000000500047223 */ /* 0x000fe20000000004 */
[----:B--2---:R-:W-:Y:S06]  /*0d30*/  @!P0 BRA `(.L_x_15) ;  /* 0x0000000000108947 */ /* 0x004fec0003800000 */
[----:B------:R-:W-:Y:S02]  /*0d40*/  MOV R0, R25 ;  /* 0x0000001900007202 */ /* 0x000fe40000000f00 */
[----:B------:R-:W-:-:S07]  /*0d50*/  MOV R8, 0xd70 ;  /* 0x00000d7000087802 */ /* 0x000fce0000000f00 */
[----:B0-----:R-:W-:Y:S05]  /*0d60*/  CALL.REL.NOINC `($__internal_0_$__cuda_sm3x_div_rn_noftz_f32_slowpath) ;  /* 0x0000000000a47944 */ /* 0x001fea0003c00000 */
[----:B------:R-:W-:-:S07]  /*0d70*/  MOV R4, R0 ;  /* 0x0000000000047202 */ /* 0x000fce0000000f00 */
.L_x_15:
[----:B0-----:R-:W-:Y:S05]  /*0d80*/  BSYNC.RECONVERGENT B1 ;  /* 0x0000000000017941 */ /* 0x001fea0003800200 */
.L_x_14:
[----:B------:R-:W0:Y:S01]  /*0d90*/  MUFU.RCP R0, R3 ;  /* 0x0000000300007308 */ /* 0x000e220000001000 */
[----:B------:R-:W-:Y:S07]  /*0da0*/  BSSY.RECONVERGENT B1, `(.L_x_13) ;  /* 0x000000c000017945 */ /* 0x000fee0003800200 */
[----:B------:R-:W1:Y:S01]  /*0db0*/  FCHK P0, R29, R3 ;  /* 0x000000031d007302 */ /* 0x000e620000000000 */
[----:B0-----:R-:W-:-:S04]  /*0dc0*/  FFMA R5, -R3, R0, 1 ;  /* 0x3f80000003057423 */ /* 0x001fc80000000100 */
[----:B------:R-:W-:-:S04]  /*0dd0*/  FFMA R0, R0, R5, R0 ;  /* 0x0000000500007223 */ /* 0x000fc80000000000 */
[----:B------:R-:W-:-:S04]  /*0de0*/  FFMA R6, R0, R29, RZ ;  /* 0x0000001d00067223 */ /* 0x000fc800000000ff */
[----:B------:R-:W-:-:S04]  /*0df0*/  FFMA R5, -R3, R6, R29 ;  /* 0x0000000603057223 */ /* 0x000fc8000000011d */
[----:B------:R-:W-:Y:S01]  /*0e00*/  FFMA R6, R0, R5, R6 ;  /* 0x0000000500067223 */ /* 0x000fe20000000006 */
[----:B-1----:R-:W-:Y:S06]  /*0e10*/  @!P0 BRA `(.L_x_16) ;  /* 0x0000000000108947 */ /* 0x002fec0003800000 */
[----:B------:R-:W-:Y:S02]  /*0e20*/  MOV R0, R29 ;  /* 0x0000001d00007202 */ /* 0x000fe40000000f00 */
[----:B------:R-:W-:-:S07]  /*0e30*/  MOV R8, 0xe50 ;  /* 0x00000e5000087802 */ /* 0x000fce0000000f00 */
[----:B------:R-:W-:Y:S05]  /*0e40*/  CALL.REL.NOINC `($__internal_0_$__cuda_sm3x_div_rn_noftz_f32_slowpath) ;  /* 0x00000000006c7944 */ /* 0x000fea0003c00000 */
[----:B------:R-:W-:-:S07]  /*0e50*/  IMAD.MOV.U32 R6, RZ, RZ, R0 ;  /* 0x000000ffff067224 */ /* 0x000fce00078e0000 */
.L_x_16:
[----:B------:R-:W-:Y:S05]  /*0e60*/  BSYNC.RECONVERGENT B1 ;  /* 0x0000000000017941 */ /* 0x000fea0003800200 */
.L_x_13:
[----:B0-----:R-:W-:Y:S05]  /*0e70*/  BSYNC.RECONVERGENT B0 ;  /* 0x0000000000007941 */ /* 0x001fea0003800200 */
.L_x_12:
[-C--:B------:R-:W-:Y:S01]  /*0e80*/  FFMA R23, R4, -R25.reuse, R23 ;  /* 0x8000001904177223 */ /* 0x080fe20000000017 */
[----:B------:R-:W-:Y:S01]  /*0e90*/  FFMA R0, R6, -R25, R27 ;  /* 0x8000001906007223 */ /* 0x000fe2000000001b */
[----:B------:R-:W-:Y:S02]  /*0ea0*/  BSSY.RECONVERGENT B0, `(.L_x_17) ;  /* 0x000000d000007945 */ /* 0x000fe40003800200 */
[----:B------:R-:W0:Y:S08]  /*0eb0*/  MUFU.RCP R3, R23 ;  /* 0x0000001700037308 */ /* 0x000e300000001000 */
        /* <DEDUP_REMOVED lines=10> */
[----:B------:R-:W-:-:S07]  /*0f60*/  MOV R7, R0 ;  /* 0x0000000000077202 */ /* 0x000fce0000000f00 */
.L_x_18:
[----:B------:R-:W-:Y:S05]  /*0f70*/  BSYNC.RECONVERGENT B0 ;  /* 0x0000000000007941 */ /* 0x000fea0003800200 */
.L_x_17:
[----:B------:R-:W0:Y:S01]  /*0f80*/  LDC.64 R8, c[0x0][0x398] ;  /* 0x0000e600ff087b82 */ /* 0x000e220000000a00 */
[----:B------:R-:W-:-:S07]  /*0f90*/  FFMA R13, R7, -R4, R6 ;  /* 0x80000004070d7223 */ /* 0x000fce0000000006 */
[----:B------:R-:W1:Y:S01]  /*0fa0*/  LDC.64 R10, c[0x0][0x390] ;  /* 0x0000e400ff0a7b82 */ /* 0x000e620000000a00 */
[----:B0-----:R-:W-:-:S05]  /*0fb0*/  IMAD.WIDE R4, R2, 0x4, R8 ;  /* 0x0000000402047825 */ /* 0x001fca00078e0208 */
[----:B------:R-:W-:Y:S01]  /*0fc0*/  STG.E desc[UR8][R4.64], R7 ;  /* 0x0000000704007986 */ /* 0x000fe2000c101908 */
[----:B-1----:R-:W-:-:S05]  /*0fd0*/  IMAD.WIDE R2, R2, 0x4, R10 ;  /* 0x0000000402027825 */ /* 0x002fca00078e020a */
[----:B------:R-:W-:Y:S01]  /*0fe0*/  STG.E desc[UR8][R2.64], R13 ;  /* 0x0000000d02007986 */ /* 0x000fe2000c101908 */
[----:B------:R-:W-:Y:S05]  /*0ff0*/  EXIT ;  /* 0x000000000000794d */ /* 0x000fea0003800000 */
        .weak           $__internal_0_$__cuda_sm3x_div_rn_noftz_f32_slowpath
        .type           $__internal_0_$__cuda_sm3x_div_rn_noftz_f32_slowpath,@function
        .size           $__internal_0_$__cuda_sm3x_div_rn_noftz_f32_slowpath,(.L_x_31 - $__internal_0_$__cuda_sm3x_div_rn_noftz_f32_slowpath)
$__internal_0_$__cuda_sm3x_div_rn_noftz_f32_slowpath:
[----:B------:R-:W-:Y:S01]  /*1000*/  SHF.R.U32.HI R7, RZ, 0x17, R3 ;  /* 0x00000017ff077819 */ /* 0x000fe20000011603 */
[----:B------:R-:W-:Y:S01]  /*1010*/  BSSY.RECONVERGENT B2, `(.L_x_19) ;  /* 0x0000063000027945 */ /* 0x000fe20003800200 */
[----:B------:R-:W-:Y:S02]  /*1020*/  SHF.R.U32.HI R5, RZ, 0x17, R0 ;  /* 0x00000017ff057819 */ /* 0x000fe40000011600 */
[----:B------:R-:W-:Y:S02]  /*1030*/  LOP3.LUT R7, R7, 0xff, RZ, 0xc0, !PT ;  /* 0x000000ff07077812 */ /* 0x000fe400078ec0ff */
[----:B------:R-:W-:Y:S02]  /*1040*/  LOP3.LUT R12, R5, 0xff, RZ, 0xc0, !PT ;  /* 0x000000ff050c7812 */ /* 0x000fe400078ec0ff */
[----:B------:R-:W-:Y:S02]  /*1050*/  IADD3 R11, PT, PT, R7, -0x1, RZ ;  /* 0xffffffff070b7810 */ /* 0x000fe40007ffe0ff */
[----:B------:R-:W-:Y:S01]  /*1060*/  MOV R9, R3 ;  /* 0x0000000300097202 */ /* 0x000fe20000000f00 */
[----:B------:R-:W-:Y:S01]  /*1070*/  VIADD R10, R12, 0xffffffff ;  /* 0xffffffff0c0a7836 */ /* 0x000fe20000000000 */
[----:B------:R-:W-:-:S04]  /*1080*/  ISETP.GT.U32.AND P0, PT, R11, 0xfd, PT ;  /* 0x000000fd0b00780c */ /* 0x000fc80003f04070 */
[----:B------:R-:W-:-:S13]  /*1090*/  ISETP.GT.U32.OR P0, PT, R10, 0xfd, P0 ;  /* 0x000000fd0a00780c */ /* 0x000fda0000704470 */
[----:B------:R-:W-:Y:S01]  /*10a0*/  @!P0 MOV R5, RZ ;  /* 0x000000ff00058202 */ /* 0x000fe20000000f00 */
[----:B------:R-:W-:Y:S06]  /*10b0*/  @!P0 BRA `(.L_x_20) ;  /* 0x00000000005c8947 */ /* 0x000fec0003800000 */
[----:B------:R-:W-:Y:S02]  /*10c0*/  FSETP.GTU.FTZ.AND P0, PT, |R0|, +INF , PT ;  /* 0x7f8000000000780b */ /* 0x000fe40003f1c200 */
[----:B------:R-:W-:-:S04]  /*10d0*/  FSETP.GTU.FTZ.AND P1, PT, |R3|, +INF , PT ;  /* 0x7f8000000300780b */ /* 0x000fc80003f3c200 */
[----:B------:R-:W-:-:S13]  /*10e0*/  PLOP3.LUT P0, PT, P0, P1, PT, 0xf8, 0x8f ;  /* 0x00000000008f781c */ /* 0x000fda0000703f70 */
[----:B------:R-:W-:Y:S05]  /*10f0*/  @P0 BRA `(.L_x_21) ;  /* 0x00000004004c0947 */ /* 0x000fea0003800000 */
[----:B------:R-:W-:-:S13]  /*1100*/  LOP3.LUT P0, RZ, R9, 0x7fffffff, R0, 0xc8, !PT ;  /* 0x7fffffff09ff7812 */ /* 0x000fda000780c800 */
[----:B------:R-:W-:Y:S05]  /*1110*/  @!P0 BRA `(.L_x_22) ;  /* 0x00000004003c8947 */ /* 0x000fea0003800000 */
[C---:B------:R-:W-:Y:S02]  /*1120*/  FSETP.NEU.FTZ.AND P1, PT, |R0|.reuse, +INF , PT ;  /* 0x7f8000000000780b */ /* 0x040fe40003f3d200 */
[----:B------:R-:W-:Y:S02]  /*1130*/  FSETP.NEU.FTZ.AND P2, PT, |R3|, +INF , PT ;  /* 0x7f8000000300780b */ /* 0x000fe40003f5d200 */
[----:B------:R-:W-:-:S11]  /*1140*/  FSETP.NEU.FTZ.AND P0, PT, |R0|, +INF , PT ;  /* 0x7f8000000000780b */ /* 0x000fd60003f1d200 */
[----:B------:R-:W-:Y:S05]  /*1150*/  @!P2 BRA !P1, `(.L_x_22) ;  /* 0x00000004002ca947 */ /* 0x000fea0004800000 */
[----:B------:R-:W-:-:S04]  /*1160*/  LOP3.LUT P1, RZ, R0, 0x7fffffff, RZ, 0xc0, !PT ;  /* 0x7fffffff00ff7812 */ /* 0x000fc8000782c0ff */
[----:B------:R-:W-:-:S13]  /*1170*/  PLOP3.LUT P1, PT, P2, P1, PT, 0x2f, 0xf2 ;  /* 0x0000000000f2781c */ /* 0x000fda0001722577 */
[----:B------:R-:W-:Y:S05]  /*1180*/  @P1 BRA `(.L_x_23) ;  /* 0x0000000400181947 */ /* 0x000fea0003800000 */
[----:B------:R-:W-:-:S04]  /*1190*/  LOP3.LUT P1, RZ, R9, 0x7fffffff, RZ, 0xc0, !PT ;  /* 0x7fffffff09ff7812 */ /* 0x000fc8000782c0ff */
[----:B------:R-:W-:-:S13]  /*11a0*/  PLOP3.LUT P0, PT, P0, P1, PT, 0x2f, 0xf2 ;  /* 0x0000000000f2781c */ /* 0x000fda0000702577 */
[----:B------:R-:W-:Y:S05]  /*11b0*/  @P0 BRA `(.L_x_24) ;  /* 0x0000000400000947 */ /* 0x000fea0003800000 */
[----:B------:R-:W-:Y:S02]  /*11c0*/  ISETP.GE.AND P0, PT, R10, RZ, PT ;  /* 0x000000ff0a00720c */ /* 0x000fe40003f06270 */
[----:B------:R-:W-:-:S11]  /*11d0*/  ISETP.GE.AND P1, PT, R11, RZ, PT ;  /* 0x000000ff0b00720c */ /* 0x000fd60003f26270 */
[----:B------:R-:W-:Y:S01]  /*11e0*/  @P0 MOV R5, RZ ;  /* 0x000000ff00050202 */ /* 0x000fe20000000f00 */
[----:B------:R-:W-:Y:S02]  /*11f0*/  @!P0 IMAD.MOV.U32 R5, RZ, RZ, -0x40 ;  /* 0xffffffc0ff058424 */ /* 0x000fe400078e00ff */
[----:B------:R-:W-:Y:S01]  /*1200*/  @!P0 FFMA R0, R0, 1.84467440737095516160e+19, RZ ;  /* 0x5f80000000008823 */ /* 0x000fe200000000ff */
[----:B------:R-:W-:Y:S02]  /*1210*/  @!P1 FFMA R9, R3, 1.84467440737095516160e+19, RZ ;  /* 0x5f80000003099823 */ /* 0x000fe400000000ff */
[----:B------:R-:W-:-:S07]  /*1220*/  @!P1 IADD3 R5, PT, PT, R5, 0x40, RZ ;  /* 0x0000004005059810 */ /* 0x000fce0007ffe0ff */
.L_x_20:
[----:B------:R-:W-:Y:S01]  /*1230*/  LEA R10, R7, 0xc0800000, 0x17 ;  /* 0xc0800000070a7811 */ /* 0x000fe200078eb8ff */
[----:B------:R-:W-:Y:S03]  /*1240*/  BSSY.RECONVERGENT B3, `(.L_x_25) ;  /* 0x0000036000037945 */ /* 0x000fe60003800200 */
[----:B------:R-:W-:Y:S02]  /*1250*/  IADD3 R10, PT, PT, -R10, R9, RZ ;  /* 0x000000090a0a7210 */ /* 0x000fe40007ffe1ff */
[----:B------:R-:W-:Y:S02]  /*1260*/  IADD3 R9, PT, PT, R12, -0x7f, RZ ;  /* 0xffffff810c097810 */ /* 0x000fe40007ffe0ff */
[----:B------:R0:W1:Y:S01]  /*1270*/  MUFU.RCP R11, R10 ;  /* 0x0000000a000b7308 */ /* 0x0000620000001000 */
[----:B------:R-:W-:Y:S02]  /*1280*/  FADD.FTZ R13, -R10, -RZ ;  /* 0x800000ff0a0d7221 */ /* 0x000fe40000010100 */
[C---:B------:R-:W-:Y:S01]  /*1290*/  IMAD R0, R9.reuse, -0x800000, R0 ;  /* 0xff80000009007824 */ /* 0x040fe200078e0200 */
[----:B0-----:R-:W-:-:S05]  /*12a0*/  IADD3 R10, PT, PT, R9, 0x7f, -R7 ;  /* 0x0000007f090a7810 */ /* 0x001fca0007ffe807 */
[----:B------:R-:W-:Y:S02]  /*12b0*/  IMAD.IADD R10, R10, 0x1, R5 ;  /* 0x000000010a0a7824 */ /* 0x000fe400078e0205 */
[----:B-1----:R-:W-:-:S04]  /*12c0*/  FFMA R12, R11, R13, 1 ;  /* 0x3f8000000b0c7423 */ /* 0x002fc8000000000d */
[----:B------:R-:W-:-:S04]  /*12d0*/  FFMA R14, R11, R12, R11 ;  /* 0x0000000c0b0e7223 */ /* 0x000fc8000000000b */
[----:B------:R-:W-:-:S04]  /*12e0*/  FFMA R11, R0, R14, RZ ;  /* 0x0000000e000b7223 */ /* 0x000fc800000000ff */
[----:B------:R-:W-:-:S04]  /*12f0*/  FFMA R12, R13, R11, R0 ;  /* 0x0000000b0d0c7223 */ /* 0x000fc80000000000 */
[----:B------:R-:W-:-:S04]  /*1300*/  FFMA R11, R14, R12, R11 ;  /* 0x0000000c0e0b7223 */ /* 0x000fc8000000000b */
[----:B------:R-:W-:-:S04]  /*1310*/  FFMA R12, R13, R11, R0 ;  /* 0x0000000b0d0c7223 */ /* 0x000fc80000000000 */
[----:B------:R-:W-:-:S05]  /*1320*/  FFMA R0, R14, R12, R11 ;  /* 0x0000000c0e007223 */ /* 0x000fca000000000b */
[----:B------:R-:W-:-:S04]  /*1330*/  SHF.R.U32.HI R7, RZ, 0x17, R0 ;  /* 0x00000017ff077819 */ /* 0x000fc80000011600 */
[----:B------:R-:W-:-:S04]  /*1340*/  LOP3.LUT R7, R7, 0xff, RZ, 0xc0, !PT ;  /* 0x000000ff07077812 */ /* 0x000fc800078ec0ff */
[----:B------:R-:W-:-:S04]  /*1350*/  IADD3 R9, PT, PT, R7, R10, RZ ;  /* 0x0000000a07097210 */ /* 0x000fc80007ffe0ff */
[----:B------:R-:W-:-:S04]  /*1360*/  IADD3 R5, PT, PT, R9, -0x1, RZ ;  /* 0xffffffff09057810 */ /* 0x000fc80007ffe0ff */
[----:B------:R-:W-:-:S13]  /*1370*/  ISETP.GE.U32.AND P0, PT, R5, 0xfe, PT ;  /* 0x000000fe0500780c */ /* 0x000fda0003f06070 */
[----:B------:R-:W-:Y:S05]  /*1380*/  @!P0 BRA `(.L_x_26) ;  /* 0x0000000000808947 */ /* 0x000fea0003800000 */
[----:B------:R-:W-:-:S13]  /*1390*/  ISETP.GT.AND P0, PT, R9, 0xfe, PT ;  /* 0x000000fe0900780c */ /* 0x000fda0003f04270 */
[----:B------:R-:W-:Y:S05]  /*13a0*/  @P0 BRA `(.L_x_27) ;  /* 0x00000000006c0947 */ /* 0x000fea0003800000 */
[----:B------:R-:W-:-:S13]  /*13b0*/  ISETP.GE.AND P0, PT, R9, 0x1, PT ;  /* 0x000000010900780c */ /* 0x000fda0003f06270 */
[----:B------:R-:W-:Y:S05]  /*13c0*/  @P0 BRA `(.L_x_28) ;  /* 0x0000000000740947 */ /* 0x000fea0003800000 */
[----:B------:R-:W-:Y:S02]  /*13d0*/  ISETP.GE.AND P0, PT, R9, -0x18, PT ;  /* 0xffffffe80900780c */ /* 0x000fe40003f06270 */
[----:B------:R-:W-:-:S11]  /*13e0*/  LOP3.LUT R0, R0, 0x80000000, RZ, 0xc0, !PT ;  /* 0x8000000000007812 */ /* 0x000fd600078ec0ff */
[----:B------:R-:W-:Y:S05]  /*13f0*/  @!P0 BRA `(.L_x_28) ;  /* 0x0000000000688947 */ /* 0x000fea0003800000 */
[CCC-:B------:R-:W-:Y:S01]  /*1400*/  FFMA.RZ R5, R14.reuse, R12.reuse, R11.reuse ;  /* 0x0000000c0e057223 */ /* 0x1c0fe2000000c00b */
[CCC-:B------:R-:W-:Y:S01]  /*1410*/  FFMA.RM R10, R14.reuse, R12.reuse, R11.reuse ;  /* 0x0000000c0e0a7223 */ /* 0x1c0fe2000000400b */
[C---:B------:R-:W-:Y:S02]  /*1420*/  ISETP.NE.AND P2, PT, R9.reuse, RZ, PT ;  /* 0x000000ff0900720c */ /* 0x040fe40003f45270 */
[----:B------:R-:W-:Y:S02]  /*1430*/  ISETP.NE.AND P1, PT, R9, RZ, PT ;  /* 0x000000ff0900720c */ /* 0x000fe40003f25270 */
[----:B------:R-:W-:Y:S01]  /*1440*/  LOP3.LUT R7, R5, 0x7fffff, RZ, 0xc0, !PT ;  /* 0x007fffff05077812 */ /* 0x000fe200078ec0ff */
[----:B------:R-:W-:Y:S01]  /*1450*/  FFMA.RP R5, R14, R12, R11 ;  /* 0x0000000c0e057223 */ /* 0x000fe2000000800b */
[----:B------:R-:W-:Y:S01]  /*1460*/  IADD3 R12, PT, PT, R9, 0x20, RZ ;  /* 0x00000020090c7810 */ /* 0x000fe20007ffe0ff */
[----:B------:R-:W-:Y:S01]  /*1470*/  IMAD.MOV R9, RZ, RZ, -R9 ;  /* 0x000000ffff097224 */ /* 0x000fe200078e0a09 */
[----:B------:R-:W-:-:S02]  /*1480*/  LOP3.LUT R7, R7, 0x800000, RZ, 0xfc, !PT ;  /* 0x0080000007077812 */ /* 0x000fc400078efcff */
[----:B------:R-:W-:Y:S02]  /*1490*/  FSETP.NEU.FTZ.AND P0, PT, R5, R10, PT ;  /* 0x0000000a0500720b */ /* 0x000fe40003f1d000 */
[----:B------:R-:W-:Y:S02]  /*14a0*/  SHF.L.U32 R12, R7, R12, RZ ;  /* 0x0000000c070c7219 */ /* 0x000fe400000006ff */
[----:B------:R-:W-:Y:S02]  /*14b0*/  SEL R10, R9, RZ, P2 ;  /* 0x000000ff090a7207 */ /* 0x000fe40001000000 */
[----:B------:R-:W-:Y:S02]  /*14c0*/  ISETP.NE.AND P1, PT, R12, RZ, P1 ;  /* 0x000000ff0c00720c */ /* 0x000fe40000f25270 */
[----:B------:R-:W-:Y:S02]  /*14d0*/  SHF.R.U32.HI R10, RZ, R10, R7 ;  /* 0x0000000aff0a7219 */ /* 0x000fe40000011607 */
[----:B------:R-:W-:-:S02]  /*14e0*/  PLOP3.LUT P0, PT, P0, P1, PT, 0xf8, 0x8f ;  /* 0x00000000008f781c */ /* 0x000fc40000703f70 */
[----:B------:R-:W-:Y:S02]  /*14f0*/  SHF.R.U32.HI R12, RZ, 0x1, R10 ;  /* 0x00000001ff0c7819 */ /* 0x000fe4000001160a */
[----:B------:R-:W-:-:S04]  /*1500*/  SEL R5, RZ, 0x1, !P0 ;  /* 0x00000001ff057807 */ /* 0x000fc80004000000 */
[----:B------:R-:W-:-:S04]  /*1510*/  LOP3.LUT R5, R5, 0x1, R12, 0xf8, !PT ;  /* 0x0000000105057812 */ /* 0x000fc800078ef80c */
[----:B------:R-:W-:-:S04]  /*1520*/  LOP3.LUT R5, R5, R10, RZ, 0xc0, !PT ;  /* 0x0000000a05057212 */ /* 0x000fc800078ec0ff */
[----:B------:R-:W-:-:S04]  /*1530*/  IADD3 R5, PT, PT, R12, R5, RZ ;  /* 0x000000050c057210 */ /* 0x000fc80007ffe0ff */
[----:B------:R-:W-:Y:S01]  /*1540*/  LOP3.LUT R0, R5, R0, RZ, 0xfc, !PT ;  /* 0x0000000005007212 */ /* 0x000fe200078efcff */
[----:B------:R-:W-:Y:S06]  /*1550*/  BRA `(.L_x_28) ;  /* 0x0000000000107947 */ /* 0x000fec0003800000 */
.L_x_27:
[----:B------:R-:W-:-:S04]  /*1560*/  LOP3.LUT R0, R0, 0x80000000, RZ, 0xc0, !PT ;  /* 0x8000000000007812 */ /* 0x000fc800078ec0ff */
[----:B------:R-:W-:Y:S01]  /*1570*/  LOP3.LUT R0, R0, 0x7f800000, RZ, 0xfc, !PT ;  /* 0x7f80000000007812 */ /* 0x000fe200078efcff */
[----:B------:R-:W-:Y:S06]  /*1580*/  BRA `(.L_x_28) ;  /* 0x0000000000047947 */ /* 0x000fec0003800000 */
.L_x_26:
[----:B------:R-:W-:-:S07]  /*1590*/  LEA R0, R10, R0, 0x17 ;  /* 0x000000000a007211 */ /* 0x000fce00078eb8ff */
.L_x_28:
[----:B------:R-:W-:Y:S05]  /*15a0*/  BSYNC.RECONVERGENT B3 ;  /* 0x0000000000037941 */ /* 0x000fea0003800200 */
.L_x_25:
[----:B------:R-:W-:Y:S05]  /*15b0*/  BRA `(.L_x_29) ;  /* 0x0000000000207947 */ /* 0x000fea0003800000 */
.L_x_24:
[----:B------:R-:W-:-:S04]  /*15c0*/  LOP3.LUT R0, R9, 0x80000000, R0, 0x48, !PT ;  /* 0x8000000009007812 */ /* 0x000fc800078e4800 */
[----:B------:R-:W-:Y:S01]  /*15d0*/  LOP3.LUT R0, R0, 0x7f800000, RZ, 0xfc, !PT ;  /* 0x7f80000000007812 */ /* 0x000fe200078efcff */
[----:B------:R-:W-:Y:S06]  /*15e0*/  BRA `(.L_x_29) ;  /* 0x0000000000147947 */ /* 0x000fec0003800000 */
.L_x_23:
[----:B------:R-:W-:Y:S01]  /*15f0*/  LOP3.LUT R0, R9, 0x80000000, R0, 0x48, !PT ;  /* 0x8000000009007812 */ /* 0x000fe200078e4800 */
[----:B------:R-:W-:Y:S06]  /*1600*/  BRA `(.L_x_29) ;  /* 0x00000000000c7947 */ /* 0x000fec0003800000 */
.L_x_22:
[----:B------:R-:W0:Y:S01]  /*1610*/  MUFU.RSQ R0, -QNAN ;  /* 0xffc0000000007908 */ /* 0x000e220000001400 */
[----:B------:R-:W-:Y:S05]  /*1620*/  BRA `(.L_x_29) ;  /* 0x0000000000047947 */ /* 0x000fea0003800000 */
.L_x_21:
[----:B------:R-:W-:-:S07]  /*1630*/  FADD.FTZ R0, R0, R3 ;  /* 0x0000000300007221 */ /* 0x000fce0000010000 */
.L_x_29:
[----:B------:R-:W-:Y:S05]  /*1640*/  BSYNC.RECONVERGENT B2 ;  /* 0x0000000000027941 */ /* 0x000fea0003800200 */
.L_x_19:
[----:B------:R-:W-:-:S04]  /*1650*/  HFMA2 R9, -RZ, RZ, 0, 0 ;  /* 0x00000000ff097431 */ /* 0x000fc800000001ff */
[----:B0-----:R-:W-:Y:S05]  /*1660*/  RET.REL.NODEC R8 `(_Z17computeRegressionPfS_S_S_i) ;  /* 0xffffffe808647950 */ /* 0x001fea0003c3ffff */
.L_x_30:
[----:B------:R-:W-:-:S00]  /*1670*/  BRA `(.L_x_30) ;  /* 0xfffffffc00fc7947 */ /* 0x000fc0000383ffff */
[----:B------:R-:W-:-:S00]  /*1680*/  NOP ;  /* 0x0000000000007918 */ /* 0x000fc00000000000 */
[----:B------:R-:W-:-:S00]  /*1690*/  NOP ;  /* 0x0000000000007918 */ /* 0x000fc00000000000 */
[----:B------:R-:W-:-:S00]  /*16a0*/  NOP ;  /* 0x0000000000007918 */ /* 0x000fc00000000000 */
[----:B------:R-:W-:-:S00]  /*16b0*/  NOP ;  /* 0x0000000000007918 */ /* 0x000fc00000000000 */
[----:B------:R-:W-:-:S00]  /*16c0*/  NOP ;  /* 0x0000000000007918 */ /* 0x000fc00000000000 */
[----:B------:R-:W-:-:S00]  /*16d0*/  NOP ;  /* 0x0000000000007918 */ /* 0x000fc00000000000 */
[----:B------:R-:W-:-:S00]  /*16e0*/  NOP ;  /* 0x0000000000007918 */ /* 0x000fc00000000000 */
[----:B------:R-:W-:-:S00]  /*16f0*/  NOP ;  /* 0x0000000000007918 */ /* 0x000fc00000000000 */
.L_x_31:


//--------------------- .nv.shared._Z17computeRegressionPfS_S_S_i --------------------------
	.section	.nv.shared._Z17computeRegressionPfS_S_S_i,"aw",@nobits
	.sectionflags	@""
	.align	4
.nv.shared._Z17computeRegressionPfS_S_S_i:
	.zero		9216


//--------------------- .nv.shared.reserved.0     --------------------------
	.section	.nv.shared.reserved.0,"aw",@nobits
	.weak		__nv_reservedSMEM_offset_0_alias
	.size		__nv_reservedSMEM_offset_0_alias, 0, 64
	.other		__nv_reservedSMEM_offset_0_alias,@"STO_CUDA_RESERVED_SHARED STV_DEFAULT"
__nv_reservedSMEM_offset_0_alias:
	.zero		0
	.zero		64


//--------------------- .nv.constant0._Z17computeRegressionPfS_S_S_i --------------------------
	.section	.nv.constant0._Z17computeRegressionPfS_S_S_i,"a",@progbits
	.sectionflags	@""
	.align	4
.nv.constant0._Z17computeRegressionPfS_S_S_i:
	.zero		932


//--------------------- SYMBOLS --------------------------

	.type		.nv.reservedSmem.offset0,@object
	.size		.nv.reservedSmem.offset0,0x4
	.type		.nv.reservedSmem.cap,@object
	.size		.nv.reservedSmem.cap,0x4
